//
// Generated by NVIDIA NVVM Compiler
//
// Compiler Build ID: CL-36424714
// Cuda compilation tools, release 13.0, V13.0.88
// Based on NVVM 20.0.0
//

.version 9.0
.target sm_100
.address_size 64

	// .globl	_Z8im2col_hiPKfiiiiiiiiiiPfii

.visible .entry _Z8im2col_hiPKfiiiiiiiiiiPfii(
	.param .u32 _Z8im2col_hiPKfiiiiiiiiiiPfii_param_0,
	.param .u64 .ptr .align 1 _Z8im2col_hiPKfiiiiiiiiiiPfii_param_1,
	.param .u32 _Z8im2col_hiPKfiiiiiiiiiiPfii_param_2,
	.param .u32 _Z8im2col_hiPKfiiiiiiiiiiPfii_param_3,
	.param .u32 _Z8im2col_hiPKfiiiiiiiiiiPfii_param_4,
	.param .u32 _Z8im2col_hiPKfiiiiiiiiiiPfii_param_5,
	.param .u32 _Z8im2col_hiPKfiiiiiiiiiiPfii_param_6,
	.param .u32 _Z8im2col_hiPKfiiiiiiiiiiPfii_param_7,
	.param .u32 _Z8im2col_hiPKfiiiiiiiiiiPfii_param_8,
	.param .u32 _Z8im2col_hiPKfiiiiiiiiiiPfii_param_9,
	.param .u32 _Z8im2col_hiPKfiiiiiiiiiiPfii_param_10,
	.param .u32 _Z8im2col_hiPKfiiiiiiiiiiPfii_param_11,
	.param .u64 .ptr .align 1 _Z8im2col_hiPKfiiiiiiiiiiPfii_param_12,
	.param .u32 _Z8im2col_hiPKfiiiiiiiiiiPfii_param_13,
	.param .u32 _Z8im2col_hiPKfiiiiiiiiiiPfii_param_14
)
{
	.reg .pred 	%p<87>;
	.reg .b32 	%r<97>;
	.reg .b32 	%f<61>;
	.reg .b64 	%rd<95>;

	ld.param.u32 	%r36, [_Z8im2col_hiPKfiiiiiiiiiiPfii_param_0];
	ld.param.u64 	%rd28, [_Z8im2col_hiPKfiiiiiiiiiiPfii_param_1];
	ld.param.u32 	%r24, [_Z8im2col_hiPKfiiiiiiiiiiPfii_param_2];
	ld.param.u32 	%r25, [_Z8im2col_hiPKfiiiiiiiiiiPfii_param_3];
	ld.param.u32 	%r26, [_Z8im2col_hiPKfiiiiiiiiiiPfii_param_4];
	ld.param.u32 	%r27, [_Z8im2col_hiPKfiiiiiiiiiiPfii_param_5];
	ld.param.u32 	%r28, [_Z8im2col_hiPKfiiiiiiiiiiPfii_param_6];
	ld.param.u32 	%r29, [_Z8im2col_hiPKfiiiiiiiiiiPfii_param_7];
	ld.param.u32 	%r30, [_Z8im2col_hiPKfiiiiiiiiiiPfii_param_8];
	ld.param.u32 	%r31, [_Z8im2col_hiPKfiiiiiiiiiiPfii_param_9];
	ld.param.u32 	%r32, [_Z8im2col_hiPKfiiiiiiiiiiPfii_param_10];
	ld.param.u32 	%r33, [_Z8im2col_hiPKfiiiiiiiiiiPfii_param_11];
	ld.param.u64 	%rd27, [_Z8im2col_hiPKfiiiiiiiiiiPfii_param_12];
	ld.param.u32 	%r34, [_Z8im2col_hiPKfiiiiiiiiiiPfii_param_13];
	ld.param.u32 	%r35, [_Z8im2col_hiPKfiiiiiiiiiiPfii_param_14];
	cvta.to.global.u64 	%rd1, %rd28;
	mov.u32 	%r37, %ctaid.x;
	mov.u32 	%r38, %ntid.x;
	mov.u32 	%r39, %tid.x;
	mad.lo.s32 	%r1, %r37, %r38, %r39;
	setp.ge.s32 	%p1, %r1, %r36;
	@%p1 bra 	$L__BB0_46;
	cvta.to.global.u64 	%rd29, %rd27;
	mov.u32 	%r40, %ctaid.y;
	mul.lo.s32 	%r41, %r34, %r40;
	cvt.s64.s32 	%rd30, %r41;
	mul.lo.s32 	%r42, %r35, %r40;
	cvt.s64.s32 	%rd31, %r42;
	div.s32 	%r43, %r1, %r33;
	div.s32 	%r44, %r43, %r32;
	mul.lo.s32 	%r45, %r44, %r32;
	sub.s32 	%r46, %r43, %r45;
	mul.lo.s32 	%r47, %r43, %r33;
	sub.s32 	%r48, %r1, %r47;
	mul.lo.s32 	%r49, %r46, %r30;
	sub.s32 	%r2, %r49, %r28;
	mul.lo.s32 	%r50, %r48, %r31;
	sub.s32 	%r3, %r50, %r29;
	mul.lo.s32 	%r51, %r27, %r26;
	mul.lo.s32 	%r52, %r51, %r32;
	mad.lo.s32 	%r53, %r52, %r44, %r46;
	mad.lo.s32 	%r54, %r53, %r33, %r48;
	cvt.s64.s32 	%rd32, %r54;
	add.s64 	%rd33, %rd32, %rd31;
	shl.b64 	%rd34, %rd33, 2;
	add.s64 	%rd94, %rd29, %rd34;
	mad.lo.s32 	%r55, %r44, %r24, %r2;
	mad.lo.s32 	%r56, %r55, %r25, %r3;
	cvt.s64.s32 	%rd35, %r56;
	add.s64 	%rd3, %rd35, %rd30;
	setp.lt.s32 	%p2, %r26, 1;
	@%p2 bra 	$L__BB0_46;
	setp.lt.s32 	%p3, %r27, 1;
	mul.lo.s32 	%r4, %r33, %r32;
	@%p3 bra 	$L__BB0_46;
	and.b32  	%r5, %r27, 7;
	add.s32 	%r6, %r5, -1;
	and.b32  	%r7, %r27, 3;
	and.b32  	%r8, %r27, 2147483640;
	and.b32  	%r9, %r27, 1;
	mov.b32 	%r92, 0;
$L__BB0_4:
	setp.lt.u32 	%p4, %r27, 8;
	add.s32 	%r11, %r92, %r2;
	mul.lo.s32 	%r12, %r92, %r25;
	mov.b32 	%r95, 0;
	@%p4 bra 	$L__BB0_23;
	mov.b32 	%r93, 0;
$L__BB0_6:
	.pragma "nounroll";
	setp.ge.s32 	%p5, %r11, %r24;
	add.s32 	%r14, %r93, %r3;
	or.b32  	%r60, %r11, %r14;
	setp.lt.s32 	%p6, %r60, 0;
	setp.ge.s32 	%p7, %r14, %r25;
	or.pred  	%p8, %p5, %p7;
	mov.f32 	%f46, 0f00000000;
	or.pred  	%p9, %p8, %p6;
	@%p9 bra 	$L__BB0_8;
	add.s32 	%r61, %r93, %r12;
	cvt.s64.s32 	%rd37, %r61;
	add.s64 	%rd38, %rd3, %rd37;
	shl.b64 	%rd39, %rd38, 2;
	add.s64 	%rd40, %rd1, %rd39;
	ld.global.f32 	%f46, [%rd40];
$L__BB0_8:
	add.s32 	%r62, %r14, 1;
	or.b32  	%r63, %r11, %r62;
	st.global.f32 	[%rd94], %f46;
	setp.lt.s32 	%p11, %r63, 0;
	setp.ge.s32 	%p12, %r62, %r25;
	or.pred  	%p13, %p5, %p12;
	cvt.s64.s32 	%rd41, %r12;
	cvt.s64.s32 	%rd42, %r93;
	add.s64 	%rd43, %rd42, %rd41;
	add.s64 	%rd44, %rd3, %rd43;
	shl.b64 	%rd45, %rd44, 2;
	add.s64 	%rd6, %rd1, %rd45;
	mov.f32 	%f47, 0f00000000;
	or.pred  	%p14, %p13, %p11;
	@%p14 bra 	$L__BB0_10;
	ld.global.f32 	%f47, [%rd6+4];
$L__BB0_10:
	mul.wide.s32 	%rd46, %r4, 4;
	add.s64 	%rd7, %rd94, %rd46;
	add.s32 	%r64, %r14, 2;
	or.b32  	%r65, %r11, %r64;
	st.global.f32 	[%rd7], %f47;
	setp.lt.s32 	%p16, %r65, 0;
	setp.ge.s32 	%p17, %r64, %r25;
	or.pred  	%p18, %p5, %p17;
	mov.f32 	%f48, 0f00000000;
	or.pred  	%p19, %p18, %p16;
	@%p19 bra 	$L__BB0_12;
	ld.global.f32 	%f48, [%rd6+8];
$L__BB0_12:
	add.s64 	%rd8, %rd7, %rd46;
	add.s32 	%r66, %r14, 3;
	or.b32  	%r67, %r11, %r66;
	st.global.f32 	[%rd8], %f48;
	setp.lt.s32 	%p21, %r67, 0;
	setp.ge.s32 	%p22, %r66, %r25;
	or.pred  	%p23, %p5, %p22;
	mov.f32 	%f49, 0f00000000;
	or.pred  	%p24, %p23, %p21;
	@%p24 bra 	$L__BB0_14;
	ld.global.f32 	%f49, [%rd6+12];
$L__BB0_14:
	add.s64 	%rd9, %rd8, %rd46;
	add.s32 	%r68, %r14, 4;
	or.b32  	%r69, %r11, %r68;
	st.global.f32 	[%rd9], %f49;
	setp.lt.s32 	%p26, %r69, 0;
	setp.ge.s32 	%p27, %r68, %r25;
	or.pred  	%p28, %p5, %p27;
	mov.f32 	%f50, 0f00000000;
	or.pred  	%p29, %p28, %p26;
	@%p29 bra 	$L__BB0_16;
	ld.global.f32 	%f50, [%rd6+16];
$L__BB0_16:
	add.s64 	%rd10, %rd9, %rd46;
	add.s32 	%r70, %r14, 5;
	or.b32  	%r71, %r11, %r70;
	st.global.f32 	[%rd10], %f50;
	setp.lt.s32 	%p31, %r71, 0;
	setp.ge.s32 	%p32, %r70, %r25;
	or.pred  	%p33, %p5, %p32;
	mov.f32 	%f51, 0f00000000;
	or.pred  	%p34, %p33, %p31;
	@%p34 bra 	$L__BB0_18;
	ld.global.f32 	%f51, [%rd6+20];
$L__BB0_18:
	add.s64 	%rd11, %rd10, %rd46;
	add.s32 	%r72, %r14, 6;
	or.b32  	%r73, %r11, %r72;
	st.global.f32 	[%rd11], %f51;
	setp.lt.s32 	%p36, %r73, 0;
	setp.ge.s32 	%p37, %r72, %r25;
	or.pred  	%p38, %p5, %p37;
	mov.f32 	%f52, 0f00000000;
	or.pred  	%p39, %p38, %p36;
	@%p39 bra 	$L__BB0_20;
	ld.global.f32 	%f52, [%rd6+24];
$L__BB0_20:
	add.s64 	%rd12, %rd11, %rd46;
	add.s32 	%r74, %r14, 7;
	or.b32  	%r75, %r11, %r74;
	st.global.f32 	[%rd12], %f52;
	setp.lt.s32 	%p41, %r75, 0;
	setp.ge.s32 	%p42, %r74, %r25;
	or.pred  	%p43, %p5, %p42;
	mov.f32 	%f53, 0f00000000;
	or.pred  	%p44, %p43, %p41;
	@%p44 bra 	$L__BB0_22;
	ld.global.f32 	%f53, [%rd6+28];
$L__BB0_22:
	add.s64 	%rd53, %rd12, %rd46;
	st.global.f32 	[%rd53], %f53;
	add.s64 	%rd94, %rd53, %rd46;
	add.s32 	%r93, %r93, 8;
	setp.ne.s32 	%p45, %r93, %r8;
	mov.u32 	%r95, %r8;
	@%p45 bra 	$L__BB0_6;
$L__BB0_23:
	setp.eq.s32 	%p46, %r5, 0;
	@%p46 bra 	$L__BB0_45;
	setp.lt.u32 	%p47, %r6, 3;
	@%p47 bra 	$L__BB0_34;
	setp.ge.s32 	%p48, %r11, %r24;
	add.s32 	%r17, %r95, %r3;
	or.b32  	%r77, %r11, %r17;
	setp.lt.s32 	%p49, %r77, 0;
	setp.ge.s32 	%p50, %r17, %r25;
	or.pred  	%p51, %p48, %p50;
	mov.f32 	%f54, 0f00000000;
	or.pred  	%p52, %p51, %p49;
	@%p52 bra 	$L__BB0_27;
	add.s32 	%r78, %r95, %r12;
	cvt.s64.s32 	%rd55, %r78;
	add.s64 	%rd56, %rd3, %rd55;
	shl.b64 	%rd57, %rd56, 2;
	add.s64 	%rd58, %rd1, %rd57;
	ld.global.f32 	%f54, [%rd58];
$L__BB0_27:
	add.s32 	%r79, %r17, 1;
	or.b32  	%r80, %r11, %r79;
	st.global.f32 	[%rd94], %f54;
	setp.lt.s32 	%p54, %r80, 0;
	setp.ge.s32 	%p55, %r79, %r25;
	or.pred  	%p56, %p48, %p55;
	cvt.s64.s32 	%rd59, %r12;
	cvt.u64.u32 	%rd60, %r95;
	add.s64 	%rd61, %rd60, %rd59;
	add.s64 	%rd62, %rd3, %rd61;
	shl.b64 	%rd63, %rd62, 2;
	add.s64 	%rd16, %rd1, %rd63;
	mov.f32 	%f55, 0f00000000;
	or.pred  	%p57, %p56, %p54;
	@%p57 bra 	$L__BB0_29;
	ld.global.f32 	%f55, [%rd16+4];
$L__BB0_29:
	mul.wide.s32 	%rd64, %r4, 4;
	add.s64 	%rd17, %rd94, %rd64;
	add.s32 	%r81, %r17, 2;
	or.b32  	%r82, %r11, %r81;
	st.global.f32 	[%rd17], %f55;
	setp.lt.s32 	%p59, %r82, 0;
	setp.ge.s32 	%p60, %r81, %r25;
	or.pred  	%p61, %p48, %p60;
	mov.f32 	%f56, 0f00000000;
	or.pred  	%p62, %p61, %p59;
	@%p62 bra 	$L__BB0_31;
	ld.global.f32 	%f56, [%rd16+8];
$L__BB0_31:
	add.s64 	%rd18, %rd17, %rd64;
	add.s32 	%r83, %r17, 3;
	or.b32  	%r84, %r11, %r83;
	st.global.f32 	[%rd18], %f56;
	setp.lt.s32 	%p64, %r84, 0;
	setp.ge.s32 	%p65, %r83, %r25;
	or.pred  	%p66, %p48, %p65;
	mov.f32 	%f57, 0f00000000;
	or.pred  	%p67, %p66, %p64;
	@%p67 bra 	$L__BB0_33;
	ld.global.f32 	%f57, [%rd16+12];
$L__BB0_33:
	add.s64 	%rd67, %rd18, %rd64;
	st.global.f32 	[%rd67], %f57;
	add.s64 	%rd94, %rd67, %rd64;
	add.s32 	%r95, %r95, 4;
$L__BB0_34:
	setp.eq.s32 	%p68, %r7, 0;
	@%p68 bra 	$L__BB0_45;
	setp.eq.s32 	%p69, %r7, 1;
	@%p69 bra 	$L__BB0_41;
	setp.ge.s32 	%p70, %r11, %r24;
	add.s32 	%r20, %r95, %r3;
	or.b32  	%r85, %r11, %r20;
	setp.lt.s32 	%p71, %r85, 0;
	setp.ge.s32 	%p72, %r20, %r25;
	or.pred  	%p73, %p70, %p72;
	mov.f32 	%f58, 0f00000000;
	or.pred  	%p74, %p73, %p71;
	@%p74 bra 	$L__BB0_38;
	add.s32 	%r86, %r95, %r12;
	cvt.s64.s32 	%rd69, %r86;
	add.s64 	%rd70, %rd3, %rd69;
	shl.b64 	%rd71, %rd70, 2;
	add.s64 	%rd72, %rd1, %rd71;
	ld.global.f32 	%f58, [%rd72];
$L__BB0_38:
	setp.ge.s32 	%p75, %r11, %r24;
	add.s32 	%r87, %r20, 1;
	or.b32  	%r88, %r11, %r87;
	st.global.f32 	[%rd94], %f58;
	setp.lt.s32 	%p76, %r88, 0;
	setp.ge.s32 	%p77, %r87, %r25;
	or.pred  	%p78, %p75, %p77;
	mov.f32 	%f59, 0f00000000;
	or.pred  	%p79, %p78, %p76;
	@%p79 bra 	$L__BB0_40;
	cvt.s64.s32 	%rd73, %r12;
	cvt.s64.s32 	%rd74, %r95;
	add.s64 	%rd75, %rd74, %rd73;
	add.s64 	%rd76, %rd3, %rd75;
	shl.b64 	%rd77, %rd76, 2;
	add.s64 	%rd78, %rd1, %rd77;
	ld.global.f32 	%f59, [%rd78+4];
$L__BB0_40:
	mul.wide.s32 	%rd79, %r4, 4;
	add.s64 	%rd80, %rd94, %rd79;
	st.global.f32 	[%rd80], %f59;
	add.s64 	%rd94, %rd80, %rd79;
	add.s32 	%r95, %r95, 2;
$L__BB0_41:
	setp.eq.s32 	%p80, %r9, 0;
	@%p80 bra 	$L__BB0_45;
	setp.ge.s32 	%p81, %r11, %r24;
	add.s32 	%r89, %r95, %r3;
	or.b32  	%r90, %r11, %r89;
	setp.lt.s32 	%p82, %r90, 0;
	setp.ge.s32 	%p83, %r89, %r25;
	or.pred  	%p84, %p81, %p83;
	mov.f32 	%f60, 0f00000000;
	or.pred  	%p85, %p84, %p82;
	@%p85 bra 	$L__BB0_44;
	add.s32 	%r91, %r95, %r12;
	cvt.s64.s32 	%rd81, %r91;
	add.s64 	%rd82, %rd3, %rd81;
	shl.b64 	%rd83, %rd82, 2;
	add.s64 	%rd84, %rd1, %rd83;
	ld.global.f32 	%f60, [%rd84];
$L__BB0_44:
	st.global.f32 	[%rd94], %f60;
	mul.wide.s32 	%rd85, %r4, 4;
	add.s64 	%rd94, %rd94, %rd85;
$L__BB0_45:
	add.s32 	%r92, %r92, 1;
	setp.ne.s32 	%p86, %r92, %r26;
	@%p86 bra 	$L__BB0_4;
$L__BB0_46:
	ret;

}


// ===== COMPILED SASS (sm_100) =====

	.target	sm_100

	.elftype	@"ET_EXEC"


//--------------------- .note.nv.tkinfo           --------------------------
	.section	.note.nv.tkinfo,"",@"SHT_NOTE"
	.sectionflags	@"SHF_NOTE_NV_TKINFO"
	.tkinfo
        /*0018*/ 	.word	0x00000002
        /*0030*/ 	.string	""
        /*0030*/ 	.string	"ptxas"
        /*0030*/ 	.string	"Cuda compilation tools, release 13.0, V13.0.88"
        /*0030*/ 	.string	"Build cuda_13.0.r13.0/compiler.36424714_0"
        /*0030*/ 	.string	"-arch sm_100 -m 64 "



//--------------------- .note.nv.cuinfo           --------------------------
	.section	.note.nv.cuinfo,"",@"SHT_NOTE"
	.sectionflags	@"SHF_NOTE_NV_CUINFO"
        /*0018*/ 	.short	0x0002
        /*001a*/ 	.short	0x0064
        /*001c*/ 	.short	0x0082
	.zero		2


//--------------------- .nv.info                  --------------------------
	.section	.nv.info,"",@"SHT_CUDA_INFO"
	.align	4


	//----- nvinfo : EIATTR_REGCOUNT
	.align		4
        /*0000*/ 	.byte	0x04, 0x2f
        /*0002*/ 	.short	(.L_1 - .L_0)
	.align		4
.L_0:
        /*0004*/ 	.word	index@(_Z8im2col_hiPKfiiiiiiiiiiPfii)
        /*0008*/ 	.word	0x0000001c


	//----- nvinfo : EIATTR_FRAME_SIZE
	.align		4
.L_1:
        /*000c*/ 	.byte	0x04, 0x11
        /*000e*/ 	.short	(.L_3 - .L_2)
	.align		4
.L_2:
        /*0010*/ 	.word	index@(_Z8im2col_hiPKfiiiiiiiiiiPfii)
        /*0014*/ 	.word	0x00000000


	//----- nvinfo : EIATTR_MIN_STACK_SIZE
	.align		4
.L_3:
        /*0018*/ 	.byte	0x04, 0x12
        /*001a*/ 	.short	(.L_5 - .L_4)
	.align		4
.L_4:
        /*001c*/ 	.word	index@(_Z8im2col_hiPKfiiiiiiiiiiPfii)
        /*0020*/ 	.word	0x00000000
.L_5:


//--------------------- .nv.compat                --------------------------
	.section	.nv.compat,"",@"SHT_CUDA_COMPAT_INFO"
	.align	4
        /*0000*/ 	.byte	0x02, 0x09, 0x00, 0x00, 0x02, 0x02, 0x01, 0x00, 0x02, 0x05, 0x05, 0x00, 0x03, 0x07, 0x01, 0x01
        /*0010*/ 	.byte	0x02, 0x03, 0x00, 0x00, 0x02, 0x06, 0x01, 0x00, 0x04, 0x0b, 0x08, 0x00, 0x09, 0x00, 0x00, 0x00
        /*0020*/ 	.byte	0x00, 0x00, 0x00, 0x00


//--------------------- .nv.info._Z8im2col_hiPKfiiiiiiiiiiPfii --------------------------
	.section	.nv.info._Z8im2col_hiPKfiiiiiiiiiiPfii,"",@"SHT_CUDA_INFO"
	.sectionflags	@""
	.align	4


	//----- nvinfo : EIATTR_CUDA_API_VERSION
	.align		4
        /*0000*/ 	.byte	0x04, 0x37
        /*0002*/ 	.short	(.L_7 - .L_6)
.L_6:
        /*0004*/ 	.word	0x00000082


	//----- nvinfo : EIATTR_KPARAM_INFO
	.align		4
.L_7:
        /*0008*/ 	.byte	0x04, 0x17
        /*000a*/ 	.short	(.L_9 - .L_8)
.L_8:
        /*000c*/ 	.word	0x00000000
        /*0010*/ 	.short	0x000e
        /*0012*/ 	.short	0x0044
        /*0014*/ 	.byte	0x00, 0xf0, 0x11, 0x00


	//----- nvinfo : EIATTR_KPARAM_INFO
	.align		4
.L_9:
        /*0018*/ 	.byte	0x04, 0x17
        /*001a*/ 	.short	(.L_11 - .L_10)
.L_10:
        /*001c*/ 	.word	0x00000000
        /*0020*/ 	.short	0x000d
        /*0022*/ 	.short	0x0040
        /*0024*/ 	.byte	0x00, 0xf0, 0x11, 0x00


	//----- nvinfo : EIATTR_KPARAM_INFO
	.align		4
.L_11:
        /*0028*/ 	.byte	0x04, 0x17
        /*002a*/ 	.short	(.L_13 - .L_12)
.L_12:
        /*002c*/ 	.word	0x00000000
        /*0030*/ 	.short	0x000c
        /*0032*/ 	.short	0x0038
        /*0034*/ 	.byte	0x00, 0xf5, 0x21, 0x00


	//----- nvinfo : EIATTR_KPARAM_INFO
	.align		4
.L_13:
        /*0038*/ 	.byte	0x04, 0x17
        /*003a*/ 	.short	(.L_15 - .L_14)
.L_14:
        /*003c*/ 	.word	0x00000000
        /*0040*/ 	.short	0x000b
        /*0042*/ 	.short	0x0034
        /*0044*/ 	.byte	0x00, 0xf0, 0x11, 0x00


	//----- nvinfo : EIATTR_KPARAM_INFO
	.align		4
.L_15:
        /*0048*/ 	.byte	0x04, 0x17
        /*004a*/ 	.short	(.L_17 - .L_16)
.L_16:
        /*004c*/ 	.word	0x00000000
        /*0050*/ 	.short	0x000a
        /*0052*/ 	.short	0x0030
        /*0054*/ 	.byte	0x00, 0xf0, 0x11, 0x00


	//----- nvinfo : EIATTR_KPARAM_INFO
	.align		4
.L_17:
        /*0058*/ 	.byte	0x04, 0x17
        /*005a*/ 	.short	(.L_19 - .L_18)
.L_18:
        /*005c*/ 	.word	0x00000000
        /*0060*/ 	.short	0x0009
        /*0062*/ 	.short	0x002c
        /*0064*/ 	.byte	0x00, 0xf0, 0x11, 0x00


	//----- nvinfo : EIATTR_KPARAM_INFO
	.align		4
.L_19:
        /*0068*/ 	.byte	0x04, 0x17
        /*006a*/ 	.short	(.L_21 - .L_20)
.L_20:
        /*006c*/ 	.word	0x00000000
        /*0070*/ 	.short	0x0008
        /*0072*/ 	.short	0x0028
        /*0074*/ 	.byte	0x00, 0xf0, 0x11, 0x00


	//----- nvinfo : EIATTR_KPARAM_INFO
	.align		4
.L_21:
        /*0078*/ 	.byte	0x04, 0x17
        /*007a*/ 	.short	(.L_23 - .L_22)
.L_22:
        /*007c*/ 	.word	0x00000000
        /*0080*/ 	.short	0x0007
        /*0082*/ 	.short	0x0024
        /*0084*/ 	.byte	0x00, 0xf0, 0x11, 0x00


	//----- nvinfo : EIATTR_KPARAM_INFO
	.align		4
.L_23:
        /*0088*/ 	.byte	0x04, 0x17
        /*008a*/ 	.short	(.L_25 - .L_24)
.L_24:
        /*008c*/ 	.word	0x00000000
        /*0090*/ 	.short	0x0006
        /*0092*/ 	.short	0x0020
        /*0094*/ 	.byte	0x00, 0xf0, 0x11, 0x00


	//----- nvinfo : EIATTR_KPARAM_INFO
	.align		4
.L_25:
        /*0098*/ 	.byte	0x04, 0x17
        /*009a*/ 	.short	(.L_27 - .L_26)
.L_26:
        /*009c*/ 	.word	0x00000000
        /*00a0*/ 	.short	0x0005
        /*00a2*/ 	.short	0x001c
        /*00a4*/ 	.byte	0x00, 0xf0, 0x11, 0x00


	//----- nvinfo : EIATTR_KPARAM_INFO
	.align		4
.L_27:
        /*00a8*/ 	.byte	0x04, 0x17
        /*00aa*/ 	.short	(.L_29 - .L_28)
.L_28:
        /*00ac*/ 	.word	0x00000000
        /*00b0*/ 	.short	0x0004
        /*00b2*/ 	.short	0x0018
        /*00b4*/ 	.byte	0x00, 0xf0, 0x11, 0x00


	//----- nvinfo : EIATTR_KPARAM_INFO
	.align		4
.L_29:
        /*00b8*/ 	.byte	0x04, 0x17
        /*00ba*/ 	.short	(.L_31 - .L_30)
.L_30:
        /*00bc*/ 	.word	0x00000000
        /*00c0*/ 	.short	0x0003
        /*00c2*/ 	.short	0x0014
        /*00c4*/ 	.byte	0x00, 0xf0, 0x11, 0x00


	//----- nvinfo : EIATTR_KPARAM_INFO
	.align		4
.L_31:
        /*00c8*/ 	.byte	0x04, 0x17
        /*00ca*/ 	.short	(.L_33 - .L_32)
.L_32:
        /*00cc*/ 	.word	0x00000000
        /*00d0*/ 	.short	0x0002
        /*00d2*/ 	.short	0x0010
        /*00d4*/ 	.byte	0x00, 0xf0, 0x11, 0x00


	//----- nvinfo : EIATTR_KPARAM_INFO
	.align		4
.L_33:
        /*00d8*/ 	.byte	0x04, 0x17
        /*00da*/ 	.short	(.L_35 - .L_34)
.L_34:
        /*00dc*/ 	.word	0x00000000
        /*00e0*/ 	.short	0x0001
        /*00e2*/ 	.short	0x0008
        /*00e4*/ 	.byte	0x00, 0xf5, 0x21, 0x00


	//----- nvinfo : EIATTR_KPARAM_INFO
	.align		4
.L_35:
        /*00e8*/ 	.byte	0x04, 0x17
        /*00ea*/ 	.short	(.L_37 - .L_36)
.L_36:
        /*00ec*/ 	.word	0x00000000
        /*00f0*/ 	.short	0x0000
        /*00f2*/ 	.short	0x0000
        /*00f4*/ 	.byte	0x00, 0xf0, 0x11, 0x00


	//----- nvinfo : EIATTR_SPARSE_MMA_MASK
	.align		4
.L_37:
        /*00f8*/ 	.byte	0x03, 0x50
        /*00fa*/ 	.short	0x0000


	//----- nvinfo : EIATTR_MAXREG_COUNT
	.align		4
        /*00fc*/ 	.byte	0x03, 0x1b
        /*00fe*/ 	.short	0x00ff


	//----- nvinfo : EIATTR_MERCURY_ISA_VERSION
	.align		4
        /*0100*/ 	.byte	0x03, 0x5f
        /*0102*/ 	.short	0x0101


	//----- nvinfo : EIATTR_VRC_CTA_INIT_COUNT
	.align		4
        /*0104*/ 	.byte	0x02, 0x4a
	.zero		1
	.zero		1


	//----- nvinfo : EIATTR_EXIT_INSTR_OFFSETS
	.align		4
        /*0108*/ 	.byte	0x04, 0x1c
        /*010a*/ 	.short	(.L_39 - .L_38)


	//   ....[0]....
.L_38:
        /*010c*/ 	.word	0x00000070


	//   ....[1]....
        /*0110*/ 	.word	0x00000520


	//   ....[2]....
        /*0114*/ 	.word	0x00000570


	//   ....[3]....
        /*0118*/ 	.word	0x00001350


	//----- nvinfo : EIATTR_CRS_STACK_SIZE
	.align		4
.L_39:
        /*011c*/ 	.byte	0x04, 0x1e
        /*011e*/ 	.short	(.L_41 - .L_40)
.L_40:
        /*0120*/ 	.word	0x00000000


	//----- nvinfo : EIATTR_CBANK_PARAM_SIZE
	.align		4
.L_41:
        /*0124*/ 	.byte	0x03, 0x19
        /*0126*/ 	.short	0x0048


	//----- nvinfo : EIATTR_PARAM_CBANK
	.align		4
        /*0128*/ 	.byte	0x04, 0x0a
        /*012a*/ 	.short	(.L_43 - .L_42)
	.align		4
.L_42:
        /*012c*/ 	.word	index@(.nv.constant0._Z8im2col_hiPKfiiiiiiiiiiPfii)
        /*0130*/ 	.short	0x0380
        /*0132*/ 	.short	0x0048


	//----- nvinfo : EIATTR_SW_WAR
	.align		4
.L_43:
        /*0134*/ 	.byte	0x04, 0x36
        /*0136*/ 	.short	(.L_45 - .L_44)
.L_44:
        /*0138*/ 	.word	0x00000008
.L_45:


//--------------------- .nv.callgraph             --------------------------
	.section	.nv.callgraph,"",@"SHT_CUDA_CALLGRAPH"
	.align	4
	.sectionentsize	8
	.align		4
        /*0000*/ 	.word	0x00000000
	.align		4
        /*0004*/ 	.word	0xffffffff
	.align		4
        /*0008*/ 	.word	0x00000000
	.align		4
        /*000c*/ 	.word	0xfffffffe
	.align		4
        /*0010*/ 	.word	0x00000000
	.align		4
        /*0014*/ 	.word	0xfffffffd
	.align		4
        /*0018*/ 	.word	0x00000000
	.align		4
        /*001c*/ 	.word	0xfffffffc


//--------------------- .text._Z8im2col_hiPKfiiiiiiiiiiPfii --------------------------
	.section	.text._Z8im2col_hiPKfiiiiiiiiiiPfii,"ax",@progbits
	.align	128
        .global         _Z8im2col_hiPKfiiiiiiiiiiPfii
        .type           _Z8im2col_hiPKfiiiiiiiiiiPfii,@function
        .size           _Z8im2col_hiPKfiiiiiiiiiiPfii,(.L_x_13 - _Z8im2col_hiPKfiiiiiiiiiiPfii)
        .other          _Z8im2col_hiPKfiiiiiiiiiiPfii,@"STO_CUDA_ENTRY STV_DEFAULT"
_Z8im2col_hiPKfiiiiiiiiiiPfii:
.text._Z8im2col_hiPKfiiiiiiiiiiPfii:
[----:B------:R-:W-:Y:S01]  /*0000*/  LDC R1, c[0x0][0x37c] ;  /* 0x0000df00ff017b82 */ /* 0x000fe20000000800 */
[----:B------:R-:W0:Y:S07]  /*0010*/  S2R R3, SR_TID.X ;  /* 0x0000000000037919 */ /* 0x000e2e0000002100 */
[----:B------:R-:W0:Y:S01]  /*0020*/  S2UR UR4, SR_CTAID.X ;  /* 0x00000000000479c3 */ /* 0x000e220000002500 */
[----:B------:R-:W1:Y:S07]  /*0030*/  LDCU UR5, c[0x0][0x380] ;  /* 0x00007000ff0577ac */ /* 0x000e6e0008000800 */
[----:B------:R-:W0:Y:S02]  /*0040*/  LDC R0, c[0x0][0x360] ;  /* 0x0000d800ff007b82 */ /* 0x000e240000000800 */
[----:B0-----:R-:W-:-:S05]  /*0050*/  IMAD R0, R0, UR4, R3 ;  /* 0x0000000400007c24 */ /* 0x001fca000f8e0203 */
[----:B-1----:R-:W-:-:S13]  /*0060*/  ISETP.GE.AND P0, PT, R0, UR5, PT ;  /* 0x0000000500007c0c */ /* 0x002fda000bf06270 */
[----:B------:R-:W-:Y:S05]  /*0070*/  @P0 EXIT ;  /* 0x000000000000094d */ /* 0x000fea0003800000 */
[----:B------:R-:W0:Y:S01]  /*0080*/  LDC R11, c[0x0][0x3b4] ;  /* 0x0000ed00ff0b7b82 */ /* 0x000e220000000800 */
[----:B------:R-:W-:Y:S01]  /*0090*/  IABS R6, R0 ;  /* 0x0000000000067213 */ /* 0x000fe20000000000 */
[----:B------:R-:W1:Y:S06]  /*00a0*/  LDCU.64 UR6, c[0x0][0x3b8] ;  /* 0x00007700ff0677ac */ /* 0x000e6c0008000a00 */
[----:B------:R-:W2:Y:S08]  /*00b0*/  LDC R8, c[0x0][0x3b0] ;  /* 0x0000ec00ff087b82 */ /* 0x000eb00000000800 */
[----:B------:R-:W3:Y:S01]  /*00c0*/  S2UR UR4, SR_CTAID.Y ;  /* 0x00000000000479c3 */ /* 0x000ee20000002600 */
[----:B0-----:R-:W-:-:S07]  /*00d0*/  IABS R10, R11 ;  /* 0x0000000b000a7213 */ /* 0x001fce0000000000 */
[----:B------:R-:W0:Y:S01]  /*00e0*/  LDC.64 R14, c[0x0][0x3a0] ;  /* 0x0000e800ff0e7b82 */ /* 0x000e220000000a00 */
[----:B------:R-:W4:Y:S01]  /*00f0*/  I2F.RP R4, R10 ;  /* 0x0000000a00047306 */ /* 0x000f220000209400 */
[----:B--2---:R-:W-:-:S06]  /*0100*/  IABS R7, R8 ;  /* 0x0000000800077213 */ /* 0x004fcc0000000000 */
[----:B------:R-:W0:Y:S01]  /*0110*/  LDC.64 R16, c[0x0][0x3a8] ;  /* 0x0000ea00ff107b82 */ /* 0x000e220000000a00 */
[----:B----4-:R-:W2:Y:S02]  /*0120*/  MUFU.RCP R4, R4 ;  /* 0x0000000400047308 */ /* 0x010ea40000001000 */
[----:B--2---:R-:W-:Y:S01]  /*0130*/  VIADD R2, R4, 0xffffffe ;  /* 0x0ffffffe04027836 */ /* 0x004fe20000000000 */
[----:B------:R-:W-:-:S05]  /*0140*/  LOP3.LUT R4, R0, R11, RZ, 0x3c, !PT ;  /* 0x0000000b00047212 */ /* 0x000fca00078e3cff */
[----:B------:R2:W4:Y:S01]  /*0150*/  F2I.FTZ.U32.TRUNC.NTZ R3, R2 ;  /* 0x0000000200037305 */ /* 0x000522000021f000 */
[----:B------:R-:W-:Y:S01]  /*0160*/  ISETP.GE.AND P2, PT, R4, RZ, PT ;  /* 0x000000ff0400720c */ /* 0x000fe20003f46270 */
[----:B--2---:R-:W-:Y:S02]  /*0170*/  IMAD.MOV.U32 R2, RZ, RZ, RZ ;  /* 0x000000ffff027224 */ /* 0x004fe400078e00ff */
[----:B----4-:R-:W-:-:S04]  /*0180*/  IMAD.MOV R5, RZ, RZ, -R3 ;  /* 0x000000ffff057224 */ /* 0x010fc800078e0a03 */
[----:B------:R-:W-:-:S04]  /*0190*/  IMAD R5, R5, R10, RZ ;  /* 0x0000000a05057224 */ /* 0x000fc800078e02ff */
[----:B------:R-:W-:Y:S02]  /*01a0*/  IMAD.HI.U32 R3, R3, R5, R2 ;  /* 0x0000000503037227 */ /* 0x000fe400078e0002 */
[----:B------:R-:W2:Y:S04]  /*01b0*/  I2F.RP R5, R7 ;  /* 0x0000000700057306 */ /* 0x000ea80000209400 */
[----:B------:R-:W-:-:S04]  /*01c0*/  IMAD.HI.U32 R2, R3, R6, RZ ;  /* 0x0000000603027227 */ /* 0x000fc800078e00ff */
[----:B------:R-:W-:-:S04]  /*01d0*/  IMAD.MOV R3, RZ, RZ, -R2 ;  /* 0x000000ffff037224 */ /* 0x000fc800078e0a02 */
[C---:B------:R-:W-:Y:S01]  /*01e0*/  IMAD R3, R10.reuse, R3, R6 ;  /* 0x000000030a037224 */ /* 0x040fe200078e0206 */
[----:B--2---:R-:W2:Y:S04]  /*01f0*/  MUFU.RCP R5, R5 ;  /* 0x0000000500057308 */ /* 0x004ea80000001000 */
[----:B------:R-:W-:-:S13]  /*0200*/  ISETP.GT.U32.AND P1, PT, R10, R3, PT ;  /* 0x000000030a00720c */ /* 0x000fda0003f24070 */
[----:B------:R-:W-:Y:S02]  /*0210*/  @!P1 IMAD.IADD R3, R3, 0x1, -R10 ;  /* 0x0000000103039824 */ /* 0x000fe400078e0a0a */
[----:B--2---:R-:W-:Y:S02]  /*0220*/  VIADD R6, R5, 0xffffffe ;  /* 0x0ffffffe05067836 */ /* 0x004fe40000000000 */
[----:B------:R-:W-:Y:S01]  /*0230*/  @!P1 VIADD R2, R2, 0x1 ;  /* 0x0000000102029836 */ /* 0x000fe20000000000 */
[----:B------:R-:W-:Y:S02]  /*0240*/  ISETP.GE.U32.AND P0, PT, R3, R10, PT ;  /* 0x0000000a0300720c */ /* 0x000fe40003f06070 */
[----:B------:R-:W2:Y:S01]  /*0250*/  F2I.FTZ.U32.TRUNC.NTZ R3, R6 ;  /* 0x0000000600037305 */ /* 0x000ea2000021f000 */
[----:B------:R-:W-:-:S10]  /*0260*/  ISETP.NE.AND P1, PT, R11, RZ, PT ;  /* 0x000000ff0b00720c */ /* 0x000fd40003f25270 */
[----:B------:R-:W-:-:S04]  /*0270*/  @P0 VIADD R2, R2, 0x1 ;  /* 0x0000000102020836 */ /* 0x000fc80000000000 */
[----:B------:R-:W-:Y:S02]  /*0280*/  IMAD.MOV.U32 R19, RZ, RZ, R2 ;  /* 0x000000ffff137224 */ /* 0x000fe400078e0002 */
[----:B--2---:R-:W-:Y:S02]  /*0290*/  IMAD.MOV R2, RZ, RZ, -R3 ;  /* 0x000000ffff027224 */ /* 0x004fe400078e0a03 */
[----:B------:R-:W-:Y:S01]  /*02a0*/  @!P2 IMAD.MOV R19, RZ, RZ, -R19 ;  /* 0x000000ffff13a224 */ /* 0x000fe200078e0a13 */
[----:B------:R-:W-:Y:S01]  /*02b0*/  @!P1 LOP3.LUT R19, RZ, R11, RZ, 0x33, !PT ;  /* 0x0000000bff139212 */ /* 0x000fe200078e33ff */
[----:B------:R-:W-:Y:S02]  /*02c0*/  IMAD R5, R2, R7, RZ ;  /* 0x0000000702057224 */ /* 0x000fe400078e02ff */
[----:B------:R-:W-:Y:S01]  /*02d0*/  IMAD.MOV.U32 R2, RZ, RZ, RZ ;  /* 0x000000ffff027224 */ /* 0x000fe200078e00ff */
[----:B------:R-:W-:Y:S01]  /*02e0*/  IABS R4, R19 ;  /* 0x0000001300047213 */ /* 0x000fe20000000000 */
[----:B------:R-:W-:-:S02]  /*02f0*/  IMAD.MOV R10, RZ, RZ, -R19 ;  /* 0x000000ffff0a7224 */ /* 0x000fc400078e0a13 */
[----:B------:R-:W-:-:S04]  /*0300*/  IMAD.HI.U32 R2, R3, R5, R2 ;  /* 0x0000000503027227 */ /* 0x000fc800078e0002 */
[----:B------:R-:W-:Y:S02]  /*0310*/  IMAD.MOV.U32 R3, RZ, RZ, R4 ;  /* 0x000000ffff037224 */ /* 0x000fe400078e0004 */
[----:B------:R-:W-:Y:S02]  /*0320*/  IMAD R0, R11, R10, R0 ;  /* 0x0000000a0b007224 */ /* 0x000fe400078e0200 */
[----:B------:R-:W-:-:S04]  /*0330*/  IMAD.HI.U32 R9, R2, R3, RZ ;  /* 0x0000000302097227 */ /* 0x000fc800078e00ff */
[----:B------:R-:W-:-:S04]  /*0340*/  IMAD.MOV R2, RZ, RZ, -R9 ;  /* 0x000000ffff027224 */ /* 0x000fc800078e0a09 */
[----:B------:R-:W-:-:S05]  /*0350*/  IMAD R2, R7, R2, R3 ;  /* 0x0000000207027224 */ /* 0x000fca00078e0203 */
[----:B------:R-:W-:-:S13]  /*0360*/  ISETP.GT.U32.AND P1, PT, R7, R2, PT ;  /* 0x000000020700720c */ /* 0x000fda0003f24070 */
[----:B------:R-:W-:Y:S02]  /*0370*/  @!P1 IMAD.IADD R2, R2, 0x1, -R7 ;  /* 0x0000000102029824 */ /* 0x000fe400078e0a07 */
[----:B------:R-:W-:Y:S01]  /*0380*/  @!P1 VIADD R9, R9, 0x1 ;  /* 0x0000000109099836 */ /* 0x000fe20000000000 */
[----:B------:R-:W-:Y:S02]  /*0390*/  ISETP.NE.AND P1, PT, R8, RZ, PT ;  /* 0x000000ff0800720c */ /* 0x000fe40003f25270 */
[----:B------:R-:W-:Y:S02]  /*03a0*/  ISETP.GE.U32.AND P0, PT, R2, R7, PT ;  /* 0x000000070200720c */ /* 0x000fe40003f06070 */
[----:B------:R-:W2:Y:S01]  /*03b0*/  LDC.64 R6, c[0x0][0x398] ;  /* 0x0000e600ff067b82 */ /* 0x000ea20000000a00 */
[----:B------:R-:W-:-:S04]  /*03c0*/  LOP3.LUT R2, R19, R8, RZ, 0x3c, !PT ;  /* 0x0000000813027212 */ /* 0x000fc800078e3cff */
[----:B------:R-:W-:-:S03]  /*03d0*/  ISETP.GE.AND P2, PT, R2, RZ, PT ;  /* 0x000000ff0200720c */ /* 0x000fc60003f46270 */
[----:B------:R-:W3:Y:S03]  /*03e0*/  LDC.64 R2, c[0x0][0x3c0] ;  /* 0x0000f000ff027b82 */ /* 0x000ee60000000a00 */
[----:B------:R-:W-:-:S07]  /*03f0*/  @P0 VIADD R9, R9, 0x1 ;  /* 0x0000000109090836 */ /* 0x000fce0000000000 */
[----:B------:R-:W-:Y:S01]  /*0400*/  @!P2 IMAD.MOV R9, RZ, RZ, -R9 ;  /* 0x000000ffff09a224 */ /* 0x000fe200078e0a09 */
[----:B------:R-:W-:-:S05]  /*0410*/  @!P1 LOP3.LUT R9, RZ, R8, RZ, 0x33, !PT ;  /* 0x00000008ff099212 */ /* 0x000fca00078e33ff */
[----:B------:R-:W-:Y:S01]  /*0420*/  IMAD.MOV R5, RZ, RZ, -R9 ;  /* 0x000000ffff057224 */ /* 0x000fe200078e0a09 */
[----:B--2---:R-:W-:Y:S01]  /*0430*/  ISETP.GE.AND P0, PT, R6, 0x1, PT ;  /* 0x000000010600780c */ /* 0x004fe20003f06270 */
[----:B------:R-:W-:Y:S02]  /*0440*/  IMAD R13, R7, R6, RZ ;  /* 0x00000006070d7224 */ /* 0x000fe400078e02ff */
[----:B------:R-:W-:Y:S02]  /*0450*/  IMAD R5, R8, R5, R19 ;  /* 0x0000000508057224 */ /* 0x000fe400078e0213 */
[----:B------:R-:W-:Y:S02]  /*0460*/  IMAD R4, R13, R8, RZ ;  /* 0x000000080d047224 */ /* 0x000fe400078e02ff */
[----:B------:R-:W2:Y:S01]  /*0470*/  LDC.64 R12, c[0x0][0x390] ;  /* 0x0000e400ff0c7b82 */ /* 0x000ea20000000a00 */
[----:B---3--:R-:W-:Y:S02]  /*0480*/  IMAD R3, R3, UR4, RZ ;  /* 0x0000000403037c24 */ /* 0x008fe4000f8e02ff */
[----:B------:R-:W-:-:S02]  /*0490*/  IMAD R4, R9, R4, R5 ;  /* 0x0000000409047224 */ /* 0x000fc400078e0205 */
[----:B------:R-:W-:Y:S02]  /*04a0*/  IMAD R6, R2, UR4, RZ ;  /* 0x0000000402067c24 */ /* 0x000fe4000f8e02ff */
[----:B------:R-:W-:-:S05]  /*04b0*/  IMAD R4, R4, R11, R0 ;  /* 0x0000000b04047224 */ /* 0x000fca00078e0200 */
[----:B------:R-:W-:Y:S02]  /*04c0*/  SHF.R.S32.HI R10, RZ, 0x1f, R4 ;  /* 0x0000001fff0a7819 */ /* 0x000fe40000011404 */
[----:B------:R-:W-:-:S04]  /*04d0*/  IADD3 R18, P1, PT, R3, R4, RZ ;  /* 0x0000000403127210 */ /* 0x000fc80007f3e0ff */
[----:B------:R-:W-:Y:S01]  /*04e0*/  LEA.HI.X.SX32 R19, R3, R10, 0x1, P1 ;  /* 0x0000000a03137211 */ /* 0x000fe200008f0eff */
[----:B0-----:R-:W-:Y:S01]  /*04f0*/  IMAD R3, R5, R16, -R14 ;  /* 0x0000001005037224 */ /* 0x001fe200078e0a0e */
[----:B-1----:R-:W-:-:S04]  /*0500*/  LEA R4, P1, R18, UR6, 0x2 ;  /* 0x0000000612047c11 */ /* 0x002fc8000f8210ff */
[----:B------:R-:W-:Y:S01]  /*0510*/  LEA.HI.X R5, R18, UR7, R19, 0x2, P1 ;  /* 0x0000000712057c11 */ /* 0x000fe200088f1413 */
[----:B------:R-:W-:Y:S08]  /*0520*/  @!P0 EXIT ;  /* 0x000000000000894d */ /* 0x000ff00003800000 */
[----:B------:R-:W-:Y:S01]  /*0530*/  ISETP.GE.AND P0, PT, R7, 0x1, PT ;  /* 0x000000010700780c */ /* 0x000fe20003f06270 */
[----:B------:R-:W-:Y:S02]  /*0540*/  IMAD R0, R0, R17, -R15 ;  /* 0x0000001100007224 */ /* 0x000fe400078e0a0f */
[----:B--2---:R-:W-:-:S04]  /*0550*/  IMAD R12, R9, R12, R3 ;  /* 0x0000000c090c7224 */ /* 0x004fc800078e0203 */
[----:B------:R-:W-:-:S06]  /*0560*/  IMAD R13, R12, R13, R0 ;  /* 0x0000000d0c0d7224 */ /* 0x000fcc00078e0200 */
[----:B------:R-:W-:Y:S05]  /*0570*/  @!P0 EXIT ;  /* 0x000000000000894d */ /* 0x000fea0003800000 */
[----:B------:R-:W-:Y:S01]  /*0580*/  LOP3.LUT R12, R7, 0x7, RZ, 0xc0, !PT ;  /* 0x00000007070c7812 */ /* 0x000fe200078ec0ff */
[----:B------:R-:W-:Y:S01]  /*0590*/  IMAD R11, R11, R8, RZ ;  /* 0x000000080b0b7224 */ /* 0x000fe200078e02ff */
[----:B------:R-:W-:Y:S01]  /*05a0*/  SHF.R.S32.HI R9, RZ, 0x1f, R13 ;  /* 0x0000001fff097819 */ /* 0x000fe2000001140d */
[----:B------:R-:W-:Y:S01]  /*05b0*/  IMAD.MOV.U32 R8, RZ, RZ, R4 ;  /* 0x000000ffff087224 */ /* 0x000fe200078e0004 */
[----:B------:R-:W-:Y:S01]  /*05c0*/  IADD3 R2, P0, PT, R6, R13, RZ ;  /* 0x0000000d06027210 */ /* 0x000fe20007f1e0ff */
[----:B------:R-:W-:Y:S01]  /*05d0*/  VIADD R10, R12, 0xffffffff ;  /* 0xffffffff0c0a7836 */ /* 0x000fe20000000000 */
[C---:B------:R-:W-:Y:S01]  /*05e0*/  LOP3.LUT R14, R7.reuse, 0x3, RZ, 0xc0, !PT ;  /* 0x00000003070e7812 */ /* 0x040fe200078ec0ff */
[----:B------:R-:W0:Y:S01]  /*05f0*/  LDCU.64 UR6, c[0x0][0x358] ;  /* 0x00006b00ff0677ac */ /* 0x000e220008000a00 */
[----:B------:R-:W-:Y:S01]  /*0600*/  LEA.HI.X.SX32 R6, R6, R9, 0x1, P0 ;  /* 0x0000000906067211 */ /* 0x000fe200000f0eff */
[----:B------:R-:W-:Y:S01]  /*0610*/  IMAD.MOV.U32 R9, RZ, RZ, R5 ;  /* 0x000000ffff097224 */ /* 0x000fe200078e0005 */
[----:B------:R-:W-:Y:S01]  /*0620*/  ISETP.GE.U32.AND P2, PT, R10, 0x3, PT ;  /* 0x000000030a00780c */ /* 0x000fe20003f46070 */
[----:B------:R-:W-:Y:S01]  /*0630*/  UMOV UR4, URZ ;  /* 0x000000ff00047c82 */ /* 0x000fe20008000000 */
[----:B------:R-:W-:-:S11]  /*0640*/  LOP3.LUT R7, R7, 0x7ffffff8, RZ, 0xc0, !PT ;  /* 0x7ffffff807077812 */ /* 0x000fd600078ec0ff */
.L_x_11:
[----:B-1----:R-:W1:Y:S01]  /*0650*/  LDCU.64 UR10, c[0x0][0x398] ;  /* 0x00007300ff0a77ac */ /* 0x002e620008000a00 */
[----:B------:R-:W-:Y:S02]  /*0660*/  VIADD R10, R3, UR4 ;  /* 0x00000004030a7c36 */ /* 0x000fe40008000000 */
[----:B------:R-:W-:Y:S01]  /*0670*/  IMAD.MOV.U32 R13, RZ, RZ, RZ ;  /* 0x000000ffff0d7224 */ /* 0x000fe200078e00ff */
[----:B--2---:R-:W2:Y:S01]  /*0680*/  LDCU UR5, c[0x0][0x394] ;  /* 0x00007280ff0577ac */ /* 0x004ea20008000800 */
[----:B-1----:R-:W-:Y:S02]  /*0690*/  UISETP.GE.U32.AND UP1, UPT, UR11, 0x8, UPT ;  /* 0x000000080b00788c */ /* 0x002fe4000bf26070 */
[----:B--2---:R-:W-:Y:S02]  /*06a0*/  UIMAD UR9, UR4, UR5, URZ ;  /* 0x00000005040972a4 */ /* 0x004fe4000f8e02ff */
[----:B------:R-:W-:-:S04]  /*06b0*/  UIADD3 UR4, UPT, UPT, UR4, 0x1, URZ ;  /* 0x0000000104047890 */ /* 0x000fc8000fffe0ff */
[----:B------:R-:W-:Y:S01]  /*06c0*/  UISETP.NE.AND UP0, UPT, UR4, UR10, UPT ;  /* 0x0000000a0400728c */ /* 0x000fe2000bf05270 */
[----:B0--3--:R-:W-:Y:S10]  /*06d0*/  BRA.U !UP1, `(.L_x_0) ;  /* 0x0000000509507547 */ /* 0x009ff4000b800000 */
[----:B------:R-:W1:Y:S01]  /*06e0*/  LDCU UR8, c[0x0][0x390] ;  /* 0x00007200ff0877ac */ /* 0x000e620008000800 */
[----:B------:R-:W-:Y:S01]  /*06f0*/  IMAD.MOV.U32 R13, RZ, RZ, RZ ;  /* 0x000000ffff0d7224 */ /* 0x000fe200078e00ff */
[----:B------:R-:W2:Y:S01]  /*0700*/  LDCU UR5, c[0x0][0x394] ;  /* 0x00007280ff0577ac */ /* 0x000ea20008000800 */
[----:B------:R-:W3:Y:S01]  /*0710*/  LDCU.64 UR10, c[0x0][0x388] ;  /* 0x00007100ff0a77ac */ /* 0x000ee20008000a00 */
[----:B-1----:R-:W-:-:S13]  /*0720*/  ISETP.GE.AND P1, PT, R10, UR8, PT ;  /* 0x000000080a007c0c */ /* 0x002fda000bf26270 */
.L_x_1:
[----:B-1----:R-:W-:Y:S02]  /*0730*/  IMAD.IADD R15, R0, 0x1, R13 ;  /* 0x00000001000f7824 */ /* 0x002fe400078e020d */
[----:B------:R-:W-:-:S03]  /*0740*/  IMAD.MOV.U32 R19, RZ, RZ, RZ ;  /* 0x000000ffff137224 */ /* 0x000fc600078e00ff */
[----:B--2---:R-:W-:Y:S02]  /*0750*/  ISETP.GE.OR P0, PT, R15, UR5, P1 ;  /* 0x000000050f007c0c */ /* 0x004fe40008f06670 */
[----:B------:R-:W-:-:S04]  /*0760*/  LOP3.LUT R4, R10, R15, RZ, 0xfc, !PT ;  /* 0x0000000f0a047212 */ /* 0x000fc800078efcff */
[----:B------:R-:W-:-:S13]  /*0770*/  ISETP.LT.OR P0, PT, R4, RZ, P0 ;  /* 0x000000ff0400720c */ /* 0x000fda0000701670 */
[----:B------:R-:W-:-:S05]  /*0780*/  @!P0 VIADD R5, R13, UR9 ;  /* 0x000000090d058c36 */ /* 0x000fca0008000000 */
[----:B------:R-:W-:-:S04]  /*0790*/  @!P0 IADD3 R4, P3, PT, R5, R2, RZ ;  /* 0x0000000205048210 */ /* 0x000fc80007f7e0ff */
[----:B------:R-:W-:Y:S02]  /*07a0*/  @!P0 LEA.HI.X.SX32 R5, R5, R6, 0x1, P3 ;  /* 0x0000000605058211 */ /* 0x000fe400018f0eff */
[----:B---3--:R-:W-:-:S04]  /*07b0*/  @!P0 LEA R16, P3, R4, UR10, 0x2 ;  /* 0x0000000a04108c11 */ /* 0x008fc8000f8610ff */
[----:B------:R-:W-:-:S05]  /*07c0*/  @!P0 LEA.HI.X R17, R4, UR11, R5, 0x2, P3 ;  /* 0x0000000b04118c11 */ /* 0x000fca00098f1405 */
[----:B0-----:R-:W2:Y:S01]  /*07d0*/  @!P0 LDG.E R19, desc[UR6][R16.64] ;  /* 0x0000000610138981 */ /* 0x001ea2000c1e1900 */
[----:B------:R-:W-:Y:S01]  /*07e0*/  VIADD R5, R15, 0x1 ;  /* 0x000000010f057836 */ /* 0x000fe20000000000 */
[----:B------:R-:W-:Y:S01]  /*07f0*/  USHF.R.S32.HI UR8, URZ, 0x1f, UR9 ;  /* 0x0000001fff087899 */ /* 0x000fe20008011409 */
[--C-:B------:R-:W-:Y:S02]  /*0800*/  SHF.R.S32.HI R21, RZ, 0x1f, R13.reuse ;  /* 0x0000001fff157819 */ /* 0x100fe4000001140d */
[----:B------:R-:W-:Y:S02]  /*0810*/  IADD3 R18, P3, P4, R2, UR9, R13 ;  /* 0x0000000902127c10 */ /* 0x000fe4000fc7e00d */
[----:B------:R-:W-:Y:S02]  /*0820*/  ISETP.GE.OR P0, PT, R5, UR5, P1 ;  /* 0x0000000505007c0c */ /* 0x000fe40008f06670 */
[----:B------:R-:W-:Y:S02]  /*0830*/  LOP3.LUT R5, R10, R5, RZ, 0xfc, !PT ;  /* 0x000000050a057212 */ /* 0x000fe400078efcff */
[----:B------:R-:W-:-:S02]  /*0840*/  IADD3.X R21, PT, PT, R6, UR8, R21, P3, P4 ;  /* 0x0000000806157c10 */ /* 0x000fc40009fe8415 */
[----:B------:R-:W-:Y:S02]  /*0850*/  ISETP.LT.OR P0, PT, R5, RZ, P0 ;  /* 0x000000ff0500720c */ /* 0x000fe40000701670 */
[----:B------:R-:W-:-:S04]  /*0860*/  LEA R4, P3, R18, UR10, 0x2 ;  /* 0x0000000a12047c11 */ /* 0x000fc8000f8610ff */
[----:B------:R-:W-:Y:S01]  /*0870*/  LEA.HI.X R5, R18, UR11, R21, 0x2, P3 ;  /* 0x0000000b12057c11 */ /* 0x000fe200098f1415 */
[----:B------:R-:W-:Y:S01]  /*0880*/  IMAD.MOV.U32 R21, RZ, RZ, RZ ;  /* 0x000000ffff157224 */ /* 0x000fe200078e00ff */
[----:B--2---:R0:W-:Y:S05]  /*0890*/  STG.E desc[UR6][R8.64], R19 ;  /* 0x0000001308007986 */ /* 0x0041ea000c101906 */
[----:B------:R-:W2:Y:S01]  /*08a0*/  @!P0 LDG.E R21, desc[UR6][R4.64+0x4] ;  /* 0x0000040604158981 */ /* 0x000ea2000c1e1900 */
[----:B------:R-:W-:Y:S02]  /*08b0*/  VIADD R17, R15, 0x2 ;  /* 0x000000020f117836 */ /* 0x000fe40000000000 */
[----:B------:R-:W-:-:S03]  /*08c0*/  IMAD.MOV.U32 R23, RZ, RZ, RZ ;  /* 0x000000ffff177224 */ /* 0x000fc600078e00ff */
[----:B------:R-:W-:Y:S02]  /*08d0*/  ISETP.GE.OR P0, PT, R17, UR5, P1 ;  /* 0x0000000511007c0c */ /* 0x000fe40008f06670 */
[----:B------:R-:W-:-:S04]  /*08e0*/  LOP3.LUT R17, R10, R17, RZ, 0xfc, !PT ;  /* 0x000000110a117212 */ /* 0x000fc800078efcff */
[----:B------:R-:W-:Y:S01]  /*08f0*/  ISETP.LT.OR P0, PT, R17, RZ, P0 ;  /* 0x000000ff1100720c */ /* 0x000fe20000701670 */
[----:B------:R-:W-:-:S04]  /*0900*/  IMAD.WIDE R16, R11, 0x4, R8 ;  /* 0x000000040b107825 */ /* 0x000fc800078e0208 */
[----:B------:R-:W-:Y:S01]  /*0910*/  VIADD R25, R15, 0x3 ;  /* 0x000000030f197836 */ /* 0x000fe20000000000 */
[----:B--2---:R1:W-:Y:S07]  /*0920*/  STG.E desc[UR6][R16.64], R21 ;  /* 0x0000001510007986 */ /* 0x0043ee000c101906 */
[----:B------:R-:W2:Y:S01]  /*0930*/  @!P0 LDG.E R23, desc[UR6][R4.64+0x8] ;  /* 0x0000080604178981 */ /* 0x000ea2000c1e1900 */
[----:B------:R-:W-:Y:S01]  /*0940*/  ISETP.GE.OR P0, PT, R25, UR5, P1 ;  /* 0x0000000519007c0c */ /* 0x000fe20008f06670 */
[----:B0-----:R-:W-:Y:S01]  /*0950*/  IMAD.WIDE R8, R11, 0x4, R16 ;  /* 0x000000040b087825 */ /* 0x001fe200078e0210 */
[----:B------:R-:W-:-:S03]  /*0960*/  LOP3.LUT R25, R10, R25, RZ, 0xfc, !PT ;  /* 0x000000190a197212 */ /* 0x000fc600078efcff */
[----:B------:R-:W-:Y:S01]  /*0970*/  IMAD.MOV.U32 R19, RZ, RZ, RZ ;  /* 0x000000ffff137224 */ /* 0x000fe200078e00ff */
[----:B------:R-:W-:Y:S01]  /*0980*/  ISETP.LT.OR P0, PT, R25, RZ, P0 ;  /* 0x000000ff1900720c */ /* 0x000fe20000701670 */
[----:B------:R-:W-:Y:S01]  /*0990*/  VIADD R25, R15, 0x4 ;  /* 0x000000040f197836 */ /* 0x000fe20000000000 */
[----:B--2---:R0:W-:Y:S11]  /*09a0*/  STG.E desc[UR6][R8.64], R23 ;  /* 0x0000001708007986 */ /* 0x0041f6000c101906 */
[----:B------:R-:W2:Y:S01]  /*09b0*/  @!P0 LDG.E R19, desc[UR6][R4.64+0xc] ;  /* 0x00000c0604138981 */ /* 0x000ea2000c1e1900 */
[----:B------:R-:W-:Y:S01]  /*09c0*/  ISETP.GE.OR P0, PT, R25, UR5, P1 ;  /* 0x0000000519007c0c */ /* 0x000fe20008f06670 */
[----:B-1----:R-:W-:Y:S01]  /*09d0*/  IMAD.WIDE R16, R11, 0x4, R8 ;  /* 0x000000040b107825 */ /* 0x002fe200078e0208 */
[----:B------:R-:W-:-:S03]  /*09e0*/  LOP3.LUT R25, R10, R25, RZ, 0xfc, !PT ;  /* 0x000000190a197212 */ /* 0x000fc600078efcff */
[----:B------:R-:W-:Y:S01]  /*09f0*/  IMAD.MOV.U32 R21, RZ, RZ, RZ ;  /* 0x000000ffff157224 */ /* 0x000fe200078e00ff */
[----:B------:R-:W-:Y:S01]  /*0a00*/  ISETP.LT.OR P0, PT, R25, RZ, P0 ;  /* 0x000000ff1900720c */ /* 0x000fe20000701670 */
[----:B------:R-:W-:Y:S01]  /*0a10*/  VIADD R25, R15, 0x5 ;  /* 0x000000050f197836 */ /* 0x000fe20000000000 */
[----:B--2---:R1:W-:Y:S11]  /*0a20*/  STG.E desc[UR6][R16.64], R19 ;  /* 0x0000001310007986 */ /* 0x0043f6000c101906 */
        /* <DEDUP_REMOVED lines=11> */
[----:B------:R-:W-:-:S04]  /*0ae0*/  LOP3.LUT R25, R10, R25, RZ, 0xfc, !PT ;  /* 0x000000190a197212 */ /* 0x000fc800078efcff */
[----:B------:R-:W-:Y:S01]  /*0af0*/  ISETP.LT.OR P0, PT, R25, RZ, P0 ;  /* 0x000000ff1900720c */ /* 0x000fe20000701670 */
[----:B------:R-:W-:Y:S02]  /*0b00*/  IMAD.MOV.U32 R25, RZ, RZ, RZ ;  /* 0x000000ffff197224 */ /* 0x000fe400078e00ff */
[----:B------:R-:W-:Y:S01]  /*0b10*/  VIADD R15, R15, 0x7 ;  /* 0x000000070f0f7836 */ /* 0x000fe20000000000 */
[----:B--2---:R1:W-:Y:S09]  /*0b20*/  STG.E desc[UR6][R16.64], R23 ;  /* 0x0000001710007986 */ /* 0x0043f2000c101906 */
[----:B------:R-:W2:Y:S01]  /*0b30*/  @!P0 LDG.E R25, desc[UR6][R4.64+0x18] ;  /* 0x0000180604198981 */ /* 0x000ea2000c1e1900 */
[----:B------:R-:W-:Y:S01]  /*0b40*/  ISETP.GE.OR P0, PT, R15, UR5, P1 ;  /* 0x000000050f007c0c */ /* 0x000fe20008f06670 */
[----:B0-----:R-:W-:Y:S01]  /*0b50*/  IMAD.WIDE R20, R11, 0x4, R16 ;  /* 0x000000040b147825 */ /* 0x001fe200078e0210 */
[----:B------:R-:W-:-:S04]  /*0b60*/  LOP3.LUT R15, R10, R15, RZ, 0xfc, !PT ;  /* 0x0000000f0a0f7212 */ /* 0x000fc800078efcff */
[----:B------:R-:W-:Y:S01]  /*0b70*/  ISETP.LT.OR P0, PT, R15, RZ, P0 ;  /* 0x000000ff0f00720c */ /* 0x000fe20000701670 */
[----:B------:R-:W-:Y:S01]  /*0b80*/  IMAD.MOV.U32 R15, RZ, RZ, RZ ;  /* 0x000000ffff0f7224 */ /* 0x000fe200078e00ff */
[----:B--2---:R1:W-:Y:S11]  /*0b90*/  STG.E desc[UR6][R20.64], R25 ;  /* 0x0000001914007986 */ /* 0x0043f6000c101906 */
[----:B------:R-:W2:Y:S01]  /*0ba0*/  @!P0 LDG.E R15, desc[UR6][R4.64+0x1c] ;  /* 0x00001c06040f8981 */ /* 0x000ea2000c1e1900 */
[----:B------:R-:W-:-:S04]  /*0bb0*/  IMAD.WIDE R18, R11, 0x4, R20 ;  /* 0x000000040b127825 */ /* 0x000fc800078e0214 */
[----:B------:R-:W-:Y:S02]  /*0bc0*/  VIADD R13, R13, 0x8 ;  /* 0x000000080d0d7836 */ /* 0x000fe40000000000 */
[----:B------:R-:W-:-:S03]  /*0bd0*/  IMAD.WIDE R8, R11, 0x4, R18 ;  /* 0x000000040b087825 */ /* 0x000fc600078e0212 */
[----:B------:R-:W-:Y:S01]  /*0be0*/  ISETP.NE.AND P0, PT, R13, R7, PT ;  /* 0x000000070d00720c */ /* 0x000fe20003f05270 */
[----:B--2---:R1:W-:-:S12]  /*0bf0*/  STG.E desc[UR6][R18.64], R15 ;  /* 0x0000000f12007986 */ /* 0x0043d8000c101906 */
[----:B------:R-:W-:Y:S05]  /*0c00*/  @P0 BRA `(.L_x_1) ;  /* 0xfffffff800c80947 */ /* 0x000fea000383ffff */
[----:B------:R-:W-:-:S07]  /*0c10*/  IMAD.MOV.U32 R13, RZ, RZ, R7 ;  /* 0x000000ffff0d7224 */ /* 0x000fce00078e0007 */
.L_x_0:
[----:B------:R-:W-:-:S13]  /*0c20*/  ISETP.NE.AND P0, PT, R12, RZ, PT ;  /* 0x000000ff0c00720c */ /* 0x000fda0003f05270 */
[----:B------:R-:W-:Y:S05]  /*0c30*/  @!P0 BRA `(.L_x_2) ;  /* 0x0000000400c08947 */ /* 0x000fea0003800000 */
[----:B------:R-:W-:Y:S05]  /*0c40*/  @!P2 BRA `(.L_x_3) ;  /* 0x0000000000c4a947 */ /* 0x000fea0003800000 */
[----:B------:R-:W2:Y:S01]  /*0c50*/  LDCU UR8, c[0x0][0x390] ;  /* 0x00007200ff0877ac */ /* 0x000ea20008000800 */
[----:B-1----:R-:W-:Y:S02]  /*0c60*/  IMAD.IADD R15, R0, 0x1, R13 ;  /* 0x00000001000f7824 */ /* 0x002fe400078e020d */
[----:B------:R-:W-:Y:S01]  /*0c70*/  IMAD.MOV.U32 R19, RZ, RZ, RZ ;  /* 0x000000ffff137224 */ /* 0x000fe200078e00ff */
[----:B------:R-:W1:Y:S02]  /*0c80*/  LDCU.64 UR10, c[0x0][0x388] ;  /* 0x00007100ff0a77ac */ /* 0x000e640008000a00 */
[C---:B------:R-:W-:Y:S02]  /*0c90*/  LOP3.LUT R4, R10.reuse, R15, RZ, 0xfc, !PT ;  /* 0x0000000f0a047212 */ /* 0x040fe400078efcff */
[----:B--2---:R-:W-:-:S04]  /*0ca0*/  ISETP.GE.AND P0, PT, R10, UR8, PT ;  /* 0x000000080a007c0c */ /* 0x004fc8000bf06270 */
[----:B------:R-:W-:-:S04]  /*0cb0*/  ISETP.GE.OR P1, PT, R15, UR5, P0 ;  /* 0x000000050f007c0c */ /* 0x000fc80008726670 */
[----:B------:R-:W-:-:S13]  /*0cc0*/  ISETP.LT.OR P1, PT, R4, RZ, P1 ;  /* 0x000000ff0400720c */ /* 0x000fda0000f21670 */
[----:B------:R-:W-:-:S05]  /*0cd0*/  @!P1 VIADD R5, R13, UR9 ;  /* 0x000000090d059c36 */ /* 0x000fca0008000000 */
[----:B------:R-:W-:-:S04]  /*0ce0*/  @!P1 IADD3 R4, P3, PT, R5, R2, RZ ;  /* 0x0000000205049210 */ /* 0x000fc80007f7e0ff */
[----:B------:R-:W-:Y:S02]  /*0cf0*/  @!P1 LEA.HI.X.SX32 R5, R5, R6, 0x1, P3 ;  /* 0x0000000605059211 */ /* 0x000fe400018f0eff */
[----:B-1----:R-:W-:-:S04]  /*0d00*/  @!P1 LEA R16, P3, R4, UR10, 0x2 ;  /* 0x0000000a04109c11 */ /* 0x002fc8000f8610ff */
[----:B------:R-:W-:-:S05]  /*0d10*/  @!P1 LEA.HI.X R17, R4, UR11, R5, 0x2, P3 ;  /* 0x0000000b04119c11 */ /* 0x000fca00098f1405 */
[----:B0-----:R0:W2:Y:S01]  /*0d20*/  @!P1 LDG.E R19, desc[UR6][R16.64] ;  /* 0x0000000610139981 */ /* 0x0010a2000c1e1900 */
[----:B------:R-:W-:Y:S01]  /*0d30*/  VIADD R5, R15, 0x1 ;  /* 0x000000010f057836 */ /* 0x000fe20000000000 */
[----:B------:R-:W-:Y:S02]  /*0d40*/  USHF.R.S32.HI UR8, URZ, 0x1f, UR9 ;  /* 0x0000001fff087899 */ /* 0x000fe40008011409 */
[----:B------:R-:W-:Y:S01]  /*0d50*/  IADD3 R18, P3, P4, R2, UR9, R13 ;  /* 0x0000000902127c10 */ /* 0x000fe2000fc7e00d */
[----:B------:R-:W-:Y:S01]  /*0d60*/  IMAD.MOV.U32 R21, RZ, RZ, RZ ;  /* 0x000000ffff157224 */ /* 0x000fe200078e00ff */
[----:B------:R-:W-:Y:S02]  /*0d70*/  ISETP.GE.OR P1, PT, R5, UR5, P0 ;  /* 0x0000000505007c0c */ /* 0x000fe40008726670 */
[----:B------:R-:W-:-:S04]  /*0d80*/  LOP3.LUT R5, R10, R5, RZ, 0xfc, !PT ;  /* 0x000000050a057212 */ /* 0x000fc800078efcff */
[----:B------:R-:W-:Y:S02]  /*0d90*/  ISETP.LT.OR P1, PT, R5, RZ, P1 ;  /* 0x000000ff0500720c */ /* 0x000fe40000f21670 */
[----:B------:R-:W-:Y:S02]  /*0da0*/  IADD3.X R5, PT, PT, R6, UR8, RZ, P3, P4 ;  /* 0x0000000806057c10 */ /* 0x000fe40009fe84ff */
[----:B------:R-:W-:-:S04]  /*0db0*/  LEA R4, P3, R18, UR10, 0x2 ;  /* 0x0000000a12047c11 */ /* 0x000fc8000f8610ff */
[----:B------:R-:W-:Y:S01]  /*0dc0*/  LEA.HI.X R5, R18, UR11, R5, 0x2, P3 ;  /* 0x0000000b12057c11 */ /* 0x000fe200098f1405 */
[----:B0-----:R-:W-:Y:S01]  /*0dd0*/  VIADD R17, R15, 0x2 ;  /* 0x000000020f117836 */ /* 0x001fe20000000000 */
[----:B--2---:R0:W-:Y:S04]  /*0de0*/  STG.E desc[UR6][R8.64], R19 ;  /* 0x0000001308007986 */ /* 0x0041e8000c101906 */
[----:B------:R-:W2:Y:S01]  /*0df0*/  @!P1 LDG.E R21, desc[UR6][R4.64+0x4] ;  /* 0x0000040604159981 */ /* 0x000ea2000c1e1900 */
[----:B------:R-:W-:Y:S01]  /*0e00*/  ISETP.GE.OR P1, PT, R17, UR5, P0 ;  /* 0x0000000511007c0c */ /* 0x000fe20008726670 */
[----:B------:R-:W-:Y:S01]  /*0e10*/  IMAD.MOV.U32 R23, RZ, RZ, RZ ;  /* 0x000000ffff177224 */ /* 0x000fe200078e00ff */
[----:B------:R-:W-:-:S04]  /*0e20*/  LOP3.LUT R17, R10, R17, RZ, 0xfc, !PT ;  /* 0x000000110a117212 */ /* 0x000fc800078efcff */
[----:B------:R-:W-:Y:S01]  /*0e30*/  ISETP.LT.OR P1, PT, R17, RZ, P1 ;  /* 0x000000ff1100720c */ /* 0x000fe20000f21670 */
[----:B------:R-:W-:-:S05]  /*0e40*/  IMAD.WIDE R16, R11, 0x4, R8 ;  /* 0x000000040b107825 */ /* 0x000fca00078e0208 */
[----:B--2---:R1:W-:Y:S07]  /*0e50*/  STG.E desc[UR6][R16.64], R21 ;  /* 0x0000001510007986 */ /* 0x0043ee000c101906 */
[----:B------:R-:W2:Y:S01]  /*0e60*/  @!P1 LDG.E R23, desc[UR6][R4.64+0x8] ;  /* 0x0000080604179981 */ /* 0x000ea2000c1e1900 */
[----:B------:R-:W-:Y:S01]  /*0e70*/  VIADD R15, R15, 0x3 ;  /* 0x000000030f0f7836 */ /* 0x000fe20000000000 */
[----:B------:R-:W-:Y:S01]  /*0e80*/  BSSY.RECONVERGENT B0, `(.L_x_4) ;  /* 0x000000a000007945 */ /* 0x000fe20003800200 */
[----:B0-----:R-:W-:-:S03]  /*0e90*/  IMAD.WIDE R8, R11, 0x4, R16 ;  /* 0x000000040b087825 */ /* 0x001fc600078e0210 */
[----:B------:R-:W-:Y:S02]  /*0ea0*/  ISETP.GE.OR P0, PT, R15, UR5, P0 ;  /* 0x000000050f007c0c */ /* 0x000fe40008706670 */
[----:B------:R-:W-:Y:S01]  /*0eb0*/  LOP3.LUT R15, R10, R15, RZ, 0xfc, !PT ;  /* 0x0000000f0a0f7212 */ /* 0x000fe200078efcff */
[----:B------:R-:W-:-:S03]  /*0ec0*/  IMAD.WIDE R18, R11, 0x4, R8 ;  /* 0x000000040b127825 */ /* 0x000fc600078e0208 */
[----:B------:R-:W-:Y:S01]  /*0ed0*/  ISETP.LT.OR P0, PT, R15, RZ, P0 ;  /* 0x000000ff0f00720c */ /* 0x000fe20000701670 */
[----:B------:R-:W-:Y:S01]  /*0ee0*/  IMAD.MOV.U32 R15, RZ, RZ, RZ ;  /* 0x000000ffff0f7224 */ /* 0x000fe200078e00ff */
[----:B--2---:R1:W-:Y:S11]  /*0ef0*/  STG.E desc[UR6][R8.64], R23 ;  /* 0x0000001708007986 */ /* 0x0043f6000c101906 */
[----:B------:R-:W-:Y:S05]  /*0f00*/  @P0 BRA `(.L_x_5) ;  /* 0x0000000000040947 */ /* 0x000fea0003800000 */
[----:B------:R0:W5:Y:S02]  /*0f10*/  LDG.E R15, desc[UR6][R4.64+0xc] ;  /* 0x00000c06040f7981 */ /* 0x000164000c1e1900 */
.L_x_5:
[----:B------:R-:W-:Y:S05]  /*0f20*/  BSYNC.RECONVERGENT B0 ;  /* 0x0000000000007941 */ /* 0x000fea0003800200 */
.L_x_4:
[----:B-----5:R2:W-:Y:S01]  /*0f30*/  STG.E desc[UR6][R18.64], R15 ;  /* 0x0000000f12007986 */ /* 0x0205e2000c101906 */
[----:B------:R-:W-:Y:S02]  /*0f40*/  VIADD R13, R13, 0x4 ;  /* 0x000000040d0d7836 */ /* 0x000fe40000000000 */
[----:B-1----:R-:W-:-:S07]  /*0f50*/  IMAD.WIDE R8, R11, 0x4, R18 ;  /* 0x000000040b087825 */ /* 0x002fce00078e0212 */
.L_x_3:
[----:B------:R-:W-:-:S13]  /*0f60*/  ISETP.NE.AND P0, PT, R14, RZ, PT ;  /* 0x000000ff0e00720c */ /* 0x000fda0003f05270 */
[----:B------:R-:W-:Y:S05]  /*0f70*/  @!P0 BRA `(.L_x_2) ;  /* 0x0000000000f08947 */ /* 0x000fea0003800000 */
[----:B------:R-:W-:-:S13]  /*0f80*/  ISETP.NE.AND P0, PT, R14, 0x1, PT ;  /* 0x000000010e00780c */ /* 0x000fda0003f05270 */
[----:B------:R-:W-:Y:S05]  /*0f90*/  @!P0 BRA `(.L_x_6) ;  /* 0x0000000000908947 */ /* 0x000fea0003800000 */
[----:B------:R-:W3:Y:S01]  /*0fa0*/  LDCU UR8, c[0x0][0x390] ;  /* 0x00007200ff0877ac */ /* 0x000ee20008000800 */
[----:B0-----:R-:W-:-:S05]  /*0fb0*/  IMAD.IADD R5, R0, 0x1, R13 ;  /* 0x0000000100057824 */ /* 0x001fca00078e020d */
[----:B------:R-:W-:Y:S02]  /*0fc0*/  ISETP.GE.AND P0, PT, R5, UR5, PT ;  /* 0x0000000505007c0c */ /* 0x000fe4000bf06270 */
[C---:B------:R-:W-:Y:S02]  /*0fd0*/  LOP3.LUT R4, R10.reuse, R5, RZ, 0xfc, !PT ;  /* 0x000000050a047212 */ /* 0x040fe400078efcff */
[----:B---3--:R-:W-:-:S04]  /*0fe0*/  ISETP.GE.OR P0, PT, R10, UR8, P0 ;  /* 0x000000080a007c0c */ /* 0x008fc80008706670 */
[----:B------:R-:W-:-:S13]  /*0ff0*/  ISETP.LT.OR P0, PT, R4, RZ, P0 ;  /* 0x000000ff0400720c */ /* 0x000fda0000701670 */
[----:B-1----:R-:W0:Y:S01]  /*1000*/  @!P0 LDC.64 R16, c[0x0][0x388] ;  /* 0x0000e200ff108b82 */ /* 0x002e220000000a00 */
[----:B--2---:R-:W-:-:S05]  /*1010*/  @!P0 VIADD R15, R13, UR9 ;  /* 0x000000090d0f8c36 */ /* 0x004fca0008000000 */
[----:B------:R-:W-:-:S04]  /*1020*/  @!P0 IADD3 R4, P1, PT, R15, R2, RZ ;  /* 0x000000020f048210 */ /* 0x000fc80007f3e0ff */
[----:B------:R-:W-:Y:S02]  /*1030*/  @!P0 LEA.HI.X.SX32 R15, R15, R6, 0x1, P1 ;  /* 0x000000060f0f8211 */ /* 0x000fe400008f0eff */
[----:B0-----:R-:W-:-:S04]  /*1040*/  @!P0 LEA R16, P1, R4, R16, 0x2 ;  /* 0x0000001004108211 */ /* 0x001fc800078210ff */
[----:B------:R-:W-:Y:S01]  /*1050*/  @!P0 LEA.HI.X R17, R4, R17, R15, 0x2, P1 ;  /* 0x0000001104118211 */ /* 0x000fe200008f140f */
[----:B------:R-:W-:-:S06]  /*1060*/  IMAD.MOV.U32 R15, RZ, RZ, RZ ;  /* 0x000000ffff0f7224 */ /* 0x000fcc00078e00ff */
[----:B------:R-:W2:Y:S01]  /*1070*/  @!P0 LDG.E R15, desc[UR6][R16.64] ;  /* 0x00000006100f8981 */ /* 0x000ea2000c1e1900 */
[----:B------:R-:W-:Y:S01]  /*1080*/  VIADD R5, R5, 0x1 ;  /* 0x0000000105057836 */ /* 0x000fe20000000000 */
[----:B------:R-:W-:Y:S01]  /*1090*/  BSSY.RECONVERGENT B0, `(.L_x_7) ;  /* 0x0000011000007945 */ /* 0x000fe20003800200 */
[----:B------:R-:W-:-:S03]  /*10a0*/  IMAD.MOV.U32 R19, RZ, RZ, RZ ;  /* 0x000000ffff137224 */ /* 0x000fc600078e00ff */
[----:B------:R-:W-:Y:S02]  /*10b0*/  ISETP.GE.AND P0, PT, R5, UR5, PT ;  /* 0x0000000505007c0c */ /* 0x000fe4000bf06270 */
[C---:B------:R-:W-:Y:S02]  /*10c0*/  LOP3.LUT R5, R10.reuse, R5, RZ, 0xfc, !PT ;  /* 0x000000050a057212 */ /* 0x040fe400078efcff */
[----:B------:R-:W-:-:S04]  /*10d0*/  ISETP.GE.OR P0, PT, R10, UR8, P0 ;  /* 0x000000080a007c0c */ /* 0x000fc80008706670 */
[----:B------:R-:W-:Y:S01]  /*10e0*/  ISETP.LT.OR P0, PT, R5, RZ, P0 ;  /* 0x000000ff0500720c */ /* 0x000fe20000701670 */
[----:B------:R-:W-:Y:S01]  /*10f0*/  IMAD.WIDE R4, R11, 0x4, R8 ;  /* 0x000000040b047825 */ /* 0x000fe200078e0208 */
[----:B--2---:R0:W-:Y:S11]  /*1100*/  STG.E desc[UR6][R8.64], R15 ;  /* 0x0000000f08007986 */ /* 0x0041f6000c101906 */
[----:B------:R-:W-:Y:S05]  /*1110*/  @P0 BRA `(.L_x_8) ;  /* 0x0000000000200947 */ /* 0x000fea0003800000 */
[----:B------:R-:W1:Y:S01]  /*1120*/  LDCU.64 UR10, c[0x0][0x388] ;  /* 0x00007100ff0a77ac */ /* 0x000e620008000a00 */
[--C-:B0-----:R-:W-:Y:S02]  /*1130*/  SHF.R.S32.HI R9, RZ, 0x1f, R13.reuse ;  /* 0x0000001fff097819 */ /* 0x101fe4000001140d */
[----:B------:R-:W-:Y:S01]  /*1140*/  IADD3 R16, P0, P1, R2, UR9, R13 ;  /* 0x0000000902107c10 */ /* 0x000fe2000f91e00d */
[----:B------:R-:W-:-:S06]  /*1150*/  USHF.R.S32.HI UR8, URZ, 0x1f, UR9 ;  /* 0x0000001fff087899 */ /* 0x000fcc0008011409 */
[----:B------:R-:W-:Y:S02]  /*1160*/  IADD3.X R9, PT, PT, R6, UR8, R9, P0, P1 ;  /* 0x0000000806097c10 */ /* 0x000fe400087e2409 */
[----:B-1----:R-:W-:-:S04]  /*1170*/  LEA R8, P0, R16, UR10, 0x2 ;  /* 0x0000000a10087c11 */ /* 0x002fc8000f8010ff */
[----:B------:R-:W-:-:S05]  /*1180*/  LEA.HI.X R9, R16, UR11, R9, 0x2, P0 ;  /* 0x0000000b10097c11 */ /* 0x000fca00080f1409 */
[----:B------:R1:W5:Y:S04]  /*1190*/  LDG.E R19, desc[UR6][R8.64+0x4] ;  /* 0x0000040608137981 */ /* 0x000368000c1e1900 */
.L_x_8:
[----:B------:R-:W-:Y:S05]  /*11a0*/  BSYNC.RECONVERGENT B0 ;  /* 0x0000000000007941 */ /* 0x000fea0003800200 */
.L_x_7:
[----:B-----5:R3:W-:Y:S01]  /*11b0*/  STG.E desc[UR6][R4.64], R19 ;  /* 0x0000001304007986 */ /* 0x0207e2000c101906 */
[----:B01----:R-:W-:-:S04]  /*11c0*/  IMAD.WIDE R8, R11, 0x4, R4 ;  /* 0x000000040b087825 */ /* 0x003fc800078e0204 */
[----:B------:R-:W-:-:S07]  /*11d0*/  VIADD R13, R13, 0x2 ;  /* 0x000000020d0d7836 */ /* 0x000fce0000000000 */
.L_x_6:
[----:B------:R-:W4:Y:S02]  /*11e0*/  LDCU UR8, c[0x0][0x39c] ;  /* 0x00007380ff0877ac */ /* 0x000f240008000800 */
[----:B----4-:R-:W-:-:S09]  /*11f0*/  ULOP3.LUT UP1, URZ, UR8, 0x1, URZ, 0xc0, !UPT ;  /* 0x0000000108ff7892 */ /* 0x010fd2000f82c0ff */
[----:B------:R-:W-:Y:S05]  /*1200*/  BRA.U !UP1, `(.L_x_2) ;  /* 0x00000001094c7547 */ /* 0x000fea000b800000 */
[----:B------:R-:W4:Y:S01]  /*1210*/  LDCU UR8, c[0x0][0x390] ;  /* 0x00007200ff0877ac */ /* 0x000f220008000800 */
[----:B0--3--:R-:W-:Y:S01]  /*1220*/  IMAD.IADD R5, R0, 0x1, R13 ;  /* 0x0000000100057824 */ /* 0x009fe200078e020d */
[----:B------:R-:W-:Y:S04]  /*1230*/  BSSY.RECONVERGENT B0, `(.L_x_9) ;  /* 0x000000e000007945 */ /* 0x000fe80003800200 */
[----:B------:R-:W-:Y:S02]  /*1240*/  ISETP.GE.AND P0, PT, R5, UR5, PT ;  /* 0x0000000505007c0c */ /* 0x000fe4000bf06270 */
[C---:B------:R-:W-:Y:S02]  /*1250*/  LOP3.LUT R5, R10.reuse, R5, RZ, 0xfc, !PT ;  /* 0x000000050a057212 */ /* 0x040fe400078efcff */
[----:B----4-:R-:W-:-:S04]  /*1260*/  ISETP.GE.OR P0, PT, R10, UR8, P0 ;  /* 0x000000080a007c0c */ /* 0x010fc80008706670 */
[----:B------:R-:W-:Y:S01]  /*1270*/  ISETP.LT.OR P0, PT, R5, RZ, P0 ;  /* 0x000000ff0500720c */ /* 0x000fe20000701670 */
[----:B------:R-:W-:-:S12]  /*1280*/  IMAD.MOV.U32 R5, RZ, RZ, RZ ;  /* 0x000000ffff057224 */ /* 0x000fd800078e00ff */
[----:B------:R-:W-:Y:S05]  /*1290*/  @P0 BRA `(.L_x_10) ;  /* 0x00000000001c0947 */ /* 0x000fea0003800000 */
[----:B------:R-:W0:Y:S01]  /*12a0*/  LDCU.64 UR10, c[0x0][0x388] ;  /* 0x00007100ff0a77ac */ /* 0x000e220008000a00 */
[----:B------:R-:W-:-:S05]  /*12b0*/  VIADD R5, R13, UR9 ;  /* 0x000000090d057c36 */ /* 0x000fca0008000000 */
[----:B------:R-:W-:-:S04]  /*12c0*/  IADD3 R10, P0, PT, R5, R2, RZ ;  /* 0x00000002050a7210 */ /* 0x000fc80007f1e0ff */
[----:B------:R-:W-:Y:S02]  /*12d0*/  LEA.HI.X.SX32 R5, R5, R6, 0x1, P0 ;  /* 0x0000000605057211 */ /* 0x000fe400000f0eff */
[----:B0-----:R-:W-:-:S04]  /*12e0*/  LEA R4, P0, R10, UR10, 0x2 ;  /* 0x0000000a0a047c11 */ /* 0x001fc8000f8010ff */
[----:B------:R-:W-:-:S06]  /*12f0*/  LEA.HI.X R5, R10, UR11, R5, 0x2, P0 ;  /* 0x0000000b0a057c11 */ /* 0x000fcc00080f1405 */
[----:B------:R0:W5:Y:S03]  /*1300*/  LDG.E R5, desc[UR6][R4.64] ;  /* 0x0000000604057981 */ /* 0x000166000c1e1900 */
.L_x_10:
[----:B------:R-:W-:Y:S05]  /*1310*/  BSYNC.RECONVERGENT B0 ;  /* 0x0000000000007941 */ /* 0x000fea0003800200 */
.L_x_9:
[----:B-----5:R3:W-:Y:S02]  /*1320*/  STG.E desc[UR6][R8.64], R5 ;  /* 0x0000000508007986 */ /* 0x0207e4000c101906 */
[----:B---3--:R-:W-:-:S07]  /*1330*/  IMAD.WIDE R8, R11, 0x4, R8 ;  /* 0x000000040b087825 */ /* 0x008fce00078e0208 */
.L_x_2:
[----:B------:R-:W-:Y:S05]  /*1340*/  BRA.U UP0, `(.L_x_11) ;  /* 0xfffffff100c07547 */ /* 0x000fea000b83ffff */
[----:B0-----:R-:W-:Y:S05]  /*1350*/  EXIT ;  /* 0x000000000000794d */ /* 0x001fea0003800000 */
.L_x_12:
[----:B------:R-:W-:-:S00]  /*1360*/  BRA `(.L_x_12) ;  /* 0xfffffffc00fc7947 */ /* 0x000fc0000383ffff */
[----:B------:R-:W-:-:S00]  /*1370*/  NOP ;  /* 0x0000000000007918 */ /* 0x000fc00000000000 */
        /* <DEDUP_REMOVED lines=8> */
.L_x_13:


//--------------------- .nv.shared.reserved.0     --------------------------
	.section	.nv.shared.reserved.0,"aw",@nobits
	.weak		__nv_reservedSMEM_offset_0_alias
	.size		__nv_reservedSMEM_offset_0_alias, 0, 64
	.other		__nv_reservedSMEM_offset_0_alias,@"STO_CUDA_RESERVED_SHARED STV_DEFAULT"
__nv_reservedSMEM_offset_0_alias:
	.zero		0
	.zero		64


//--------------------- .nv.constant0._Z8im2col_hiPKfiiiiiiiiiiPfii --------------------------
	.section	.nv.constant0._Z8im2col_hiPKfiiiiiiiiiiPfii,"a",@progbits
	.sectionflags	@""
	.align	4
.nv.constant0._Z8im2col_hiPKfiiiiiiiiiiPfii:
	.zero		968


//--------------------- SYMBOLS --------------------------

	.type		.nv.reservedSmem.offset0,@object
	.size		.nv.reservedSmem.offset0,0x4
